//
// Generated by NVIDIA NVVM Compiler
//
// Compiler Build ID: CL-36424714
// Cuda compilation tools, release 13.0, V13.0.88
// Based on NVVM 20.0.0
//

.version 9.0
.target sm_100
.address_size 64

	// .globl	_Z16callOperationMinPi

.visible .entry _Z16callOperationMinPi(
	.param .u64 .ptr .align 1 _Z16callOperationMinPi_param_0
)
{
	.reg .pred 	%p<6>;
	.reg .b32 	%r<10>;
	.reg .b64 	%rd<9>;

	ld.param.u64 	%rd3, [_Z16callOperationMinPi_param_0];
	cvta.to.global.u64 	%rd1, %rd3;
	mov.u32 	%r1, %tid.x;
	mov.u32 	%r9, %ntid.x;
	setp.lt.u32 	%p1, %r9, 2;
	@%p1 bra 	$L__BB0_6;
	mul.wide.u32 	%rd4, %r1, 4;
	add.s64 	%rd2, %rd1, %rd4;
$L__BB0_2:
	mov.u32 	%r3, %r9;
	shr.u32 	%r9, %r3, 1;
	setp.ge.u32 	%p2, %r1, %r9;
	@%p2 bra 	$L__BB0_5;
	ld.global.u32 	%r6, [%rd2];
	mul.wide.u32 	%rd5, %r9, 4;
	add.s64 	%rd6, %rd2, %rd5;
	ld.global.u32 	%r5, [%rd6];
	setp.le.s32 	%p3, %r6, %r5;
	@%p3 bra 	$L__BB0_5;
	st.global.u32 	[%rd2], %r5;
$L__BB0_5:
	bar.sync 	0;
	setp.gt.u32 	%p4, %r3, 3;
	@%p4 bra 	$L__BB0_2;
$L__BB0_6:
	setp.ne.s32 	%p5, %r1, 0;
	@%p5 bra 	$L__BB0_8;
	ld.global.u32 	%r7, [%rd1];
	mov.u32 	%r8, %ctaid.x;
	mul.wide.u32 	%rd7, %r8, 4;
	add.s64 	%rd8, %rd1, %rd7;
	st.global.u32 	[%rd8], %r7;
$L__BB0_8:
	ret;

}
	// .globl	_Z16callOperationMaxPi
.visible .entry _Z16callOperationMaxPi(
	.param .u64 .ptr .align 1 _Z16callOperationMaxPi_param_0
)
{
	.reg .pred 	%p<6>;
	.reg .b32 	%r<10>;
	.reg .b64 	%rd<9>;

	ld.param.u64 	%rd3, [_Z16callOperationMaxPi_param_0];
	cvta.to.global.u64 	%rd1, %rd3;
	mov.u32 	%r1, %tid.x;
	mov.u32 	%r9, %ntid.x;
	setp.lt.u32 	%p1, %r9, 2;
	@%p1 bra 	$L__BB1_7;
	mul.wide.u32 	%rd4, %r1, 4;
	add.s64 	%rd2, %rd1, %rd4;
$L__BB1_2:
	shr.u32 	%r4, %r9, 1;
	setp.ge.u32 	%p2, %r1, %r4;
	@%p2 bra 	$L__BB1_6;
	ld.global.u32 	%r6, [%rd2];
	mul.wide.u32 	%rd5, %r4, 4;
	add.s64 	%rd6, %rd2, %rd5;
	ld.global.u32 	%r5, [%rd6];
	setp.ge.s32 	%p3, %r6, %r5;
	@%p3 bra 	$L__BB1_5;
	st.global.u32 	[%rd2], %r5;
$L__BB1_5:
	bar.sync 	0;
$L__BB1_6:
	setp.gt.u32 	%p4, %r9, 3;
	mov.u32 	%r9, %r4;
	@%p4 bra 	$L__BB1_2;
$L__BB1_7:
	setp.ne.s32 	%p5, %r1, 0;
	@%p5 bra 	$L__BB1_9;
	ld.global.u32 	%r7, [%rd1];
	mov.u32 	%r8, %ctaid.x;
	mul.wide.u32 	%rd7, %r8, 4;
	add.s64 	%rd8, %rd1, %rd7;
	st.global.u32 	[%rd8], %r7;
$L__BB1_9:
	ret;

}


// ===== COMPILED SASS (sm_100) =====

	.target	sm_100

	.elftype	@"ET_EXEC"


//--------------------- .note.nv.tkinfo           --------------------------
	.section	.note.nv.tkinfo,"",@"SHT_NOTE"
	.sectionflags	@"SHF_NOTE_NV_TKINFO"
	.tkinfo
        /*0018*/ 	.word	0x00000002
        /*0030*/ 	.string	""
        /*0030*/ 	.string	"ptxas"
        /*0030*/ 	.string	"Cuda compilation tools, release 13.0, V13.0.88"
        /*0030*/ 	.string	"Build cuda_13.0.r13.0/compiler.36424714_0"
        /*0030*/ 	.string	"-arch sm_100 -m 64 "



//--------------------- .note.nv.cuinfo           --------------------------
	.section	.note.nv.cuinfo,"",@"SHT_NOTE"
	.sectionflags	@"SHF_NOTE_NV_CUINFO"
        /*0018*/ 	.short	0x0002
        /*001a*/ 	.short	0x0064
        /*001c*/ 	.short	0x0082
	.zero		2


//--------------------- .nv.info                  --------------------------
	.section	.nv.info,"",@"SHT_CUDA_INFO"
	.align	4


	//----- nvinfo : EIATTR_REGCOUNT
	.align		4
        /*0000*/ 	.byte	0x04, 0x2f
        /*0002*/ 	.short	(.L_1 - .L_0)
	.align		4
.L_0:
        /*0004*/ 	.word	index@(_Z16callOperationMinPi)
        /*0008*/ 	.word	0x0000000b


	//----- nvinfo : EIATTR_FRAME_SIZE
	.align		4
.L_1:
        /*000c*/ 	.byte	0x04, 0x11
        /*000e*/ 	.short	(.L_3 - .L_2)
	.align		4
.L_2:
        /*0010*/ 	.word	index@(_Z16callOperationMinPi)
        /*0014*/ 	.word	0x00000000


	//----- nvinfo : EIATTR_REGCOUNT
	.align		4
.L_3:
        /*0018*/ 	.byte	0x04, 0x2f
        /*001a*/ 	.short	(.L_5 - .L_4)
	.align		4
.L_4:
        /*001c*/ 	.word	index@(_Z16callOperationMaxPi)
        /*0020*/ 	.word	0x0000000a


	//----- nvinfo : EIATTR_FRAME_SIZE
	.align		4
.L_5:
        /*0024*/ 	.byte	0x04, 0x11
        /*0026*/ 	.short	(.L_7 - .L_6)
	.align		4
.L_6:
        /*0028*/ 	.word	index@(_Z16callOperationMaxPi)
        /*002c*/ 	.word	0x00000000


	//----- nvinfo : EIATTR_MIN_STACK_SIZE
	.align		4
.L_7:
        /*0030*/ 	.byte	0x04, 0x12
        /*0032*/ 	.short	(.L_9 - .L_8)
	.align		4
.L_8:
        /*0034*/ 	.word	index@(_Z16callOperationMaxPi)
        /*0038*/ 	.word	0x00000000


	//----- nvinfo : EIATTR_MIN_STACK_SIZE
	.align		4
.L_9:
        /*003c*/ 	.byte	0x04, 0x12
        /*003e*/ 	.short	(.L_11 - .L_10)
	.align		4
.L_10:
        /*0040*/ 	.word	index@(_Z16callOperationMinPi)
        /*0044*/ 	.word	0x00000000
.L_11:


//--------------------- .nv.compat                --------------------------
	.section	.nv.compat,"",@"SHT_CUDA_COMPAT_INFO"
	.align	4
        /*0000*/ 	.byte	0x02, 0x09, 0x00, 0x00, 0x02, 0x02, 0x01, 0x00, 0x02, 0x05, 0x05, 0x00, 0x03, 0x07, 0x01, 0x01
        /*0010*/ 	.byte	0x02, 0x03, 0x00, 0x00, 0x02, 0x06, 0x01, 0x00, 0x04, 0x0b, 0x08, 0x00, 0x09, 0x00, 0x00, 0x00
        /*0020*/ 	.byte	0x00, 0x00, 0x00, 0x00


//--------------------- .nv.info._Z16callOperationMaxPi --------------------------
	.section	.nv.info._Z16callOperationMaxPi,"",@"SHT_CUDA_INFO"
	.sectionflags	@""
	.align	4


	//----- nvinfo : EIATTR_CUDA_API_VERSION
	.align		4
        /*0000*/ 	.byte	0x04, 0x37
        /*0002*/ 	.short	(.L_13 - .L_12)
.L_12:
        /*0004*/ 	.word	0x00000082


	//----- nvinfo : EIATTR_KPARAM_INFO
	.align		4
.L_13:
        /*0008*/ 	.byte	0x04, 0x17
        /*000a*/ 	.short	(.L_15 - .L_14)
.L_14:
        /*000c*/ 	.word	0x00000000
        /*0010*/ 	.short	0x0000
        /*0012*/ 	.short	0x0000
        /*0014*/ 	.byte	0x00, 0xf5, 0x21, 0x00


	//----- nvinfo : EIATTR_SPARSE_MMA_MASK
	.align		4
.L_15:
        /*0018*/ 	.byte	0x03, 0x50
        /*001a*/ 	.short	0x0000


	//----- nvinfo : EIATTR_MAXREG_COUNT
	.align		4
        /*001c*/ 	.byte	0x03, 0x1b
        /*001e*/ 	.short	0x00ff


	//----- nvinfo : EIATTR_NUM_BARRIERS
	.align		4
        /*0020*/ 	.byte	0x02, 0x4c
        /*0022*/ 	.byte	0x01
	.zero		1


	//----- nvinfo : EIATTR_MERCURY_ISA_VERSION
	.align		4
        /*0024*/ 	.byte	0x03, 0x5f
        /*0026*/ 	.short	0x0101


	//----- nvinfo : EIATTR_VRC_CTA_INIT_COUNT
	.align		4
        /*0028*/ 	.byte	0x02, 0x4a
	.zero		1
	.zero		1


	//----- nvinfo : EIATTR_EXIT_INSTR_OFFSETS
	.align		4
        /*002c*/ 	.byte	0x04, 0x1c
        /*002e*/ 	.short	(.L_17 - .L_16)


	//   ....[0]....
.L_16:
        /*0030*/ 	.word	0x00000190


	//   ....[1]....
        /*0034*/ 	.word	0x00000200


	//----- nvinfo : EIATTR_CRS_STACK_SIZE
	.align		4
.L_17:
        /*0038*/ 	.byte	0x04, 0x1e
        /*003a*/ 	.short	(.L_19 - .L_18)
.L_18:
        /*003c*/ 	.word	0x00000000


	//----- nvinfo : EIATTR_CBANK_PARAM_SIZE
	.align		4
.L_19:
        /*0040*/ 	.byte	0x03, 0x19
        /*0042*/ 	.short	0x0008


	//----- nvinfo : EIATTR_PARAM_CBANK
	.align		4
        /*0044*/ 	.byte	0x04, 0x0a
        /*0046*/ 	.short	(.L_21 - .L_20)
	.align		4
.L_20:
        /*0048*/ 	.word	index@(.nv.constant0._Z16callOperationMaxPi)
        /*004c*/ 	.short	0x0380
        /*004e*/ 	.short	0x0008


	//----- nvinfo : EIATTR_SW_WAR
	.align		4
.L_21:
        /*0050*/ 	.byte	0x04, 0x36
        /*0052*/ 	.short	(.L_23 - .L_22)
.L_22:
        /*0054*/ 	.word	0x00000008
.L_23:


//--------------------- .nv.info._Z16callOperationMinPi --------------------------
	.section	.nv.info._Z16callOperationMinPi,"",@"SHT_CUDA_INFO"
	.sectionflags	@""
	.align	4


	//----- nvinfo : EIATTR_CUDA_API_VERSION
	.align		4
        /*0000*/ 	.byte	0x04, 0x37
        /*0002*/ 	.short	(.L_25 - .L_24)
.L_24:
        /*0004*/ 	.word	0x00000082


	//----- nvinfo : EIATTR_KPARAM_INFO
	.align		4
.L_25:
        /*0008*/ 	.byte	0x04, 0x17
        /*000a*/ 	.short	(.L_27 - .L_26)
.L_26:
        /*000c*/ 	.word	0x00000000
        /*0010*/ 	.short	0x0000
        /*0012*/ 	.short	0x0000
        /*0014*/ 	.byte	0x00, 0xf5, 0x21, 0x00


	//----- nvinfo : EIATTR_SPARSE_MMA_MASK
	.align		4
.L_27:
        /*0018*/ 	.byte	0x03, 0x50
        /*001a*/ 	.short	0x0000


	//----- nvinfo : EIATTR_MAXREG_COUNT
	.align		4
        /*001c*/ 	.byte	0x03, 0x1b
        /*001e*/ 	.short	0x00ff


	//----- nvinfo : EIATTR_NUM_BARRIERS
	.align		4
        /*0020*/ 	.byte	0x02, 0x4c
        /*0022*/ 	.byte	0x01
	.zero		1


	//----- nvinfo : EIATTR_MERCURY_ISA_VERSION
	.align		4
        /*0024*/ 	.byte	0x03, 0x5f
        /*0026*/ 	.short	0x0101


	//----- nvinfo : EIATTR_VRC_CTA_INIT_COUNT
	.align		4
        /*0028*/ 	.byte	0x02, 0x4a
	.zero		1
	.zero		1


	//----- nvinfo : EIATTR_EXIT_INSTR_OFFSETS
	.align		4
        /*002c*/ 	.byte	0x04, 0x1c
        /*002e*/ 	.short	(.L_29 - .L_28)


	//   ....[0]....
.L_28:
        /*0030*/ 	.word	0x00000180


	//   ....[1]....
        /*0034*/ 	.word	0x000001f0


	//----- nvinfo : EIATTR_CRS_STACK_SIZE
	.align		4
.L_29:
        /*0038*/ 	.byte	0x04, 0x1e
        /*003a*/ 	.short	(.L_31 - .L_30)
.L_30:
        /*003c*/ 	.word	0x00000000


	//----- nvinfo : EIATTR_CBANK_PARAM_SIZE
	.align		4
.L_31:
        /*0040*/ 	.byte	0x03, 0x19
        /*0042*/ 	.short	0x0008


	//----- nvinfo : EIATTR_PARAM_CBANK
	.align		4
        /*0044*/ 	.byte	0x04, 0x0a
        /*0046*/ 	.short	(.L_33 - .L_32)
	.align		4
.L_32:
        /*0048*/ 	.word	index@(.nv.constant0._Z16callOperationMinPi)
        /*004c*/ 	.short	0x0380
        /*004e*/ 	.short	0x0008


	//----- nvinfo : EIATTR_SW_WAR
	.align		4
.L_33:
        /*0050*/ 	.byte	0x04, 0x36
        /*0052*/ 	.short	(.L_35 - .L_34)
.L_34:
        /*0054*/ 	.word	0x00000008
.L_35:


//--------------------- .nv.callgraph             --------------------------
	.section	.nv.callgraph,"",@"SHT_CUDA_CALLGRAPH"
	.align	4
	.sectionentsize	8
	.align		4
        /*0000*/ 	.word	0x00000000
	.align		4
        /*0004*/ 	.word	0xffffffff
	.align		4
        /*0008*/ 	.word	0x00000000
	.align		4
        /*000c*/ 	.word	0xfffffffe
	.align		4
        /*0010*/ 	.word	0x00000000
	.align		4
        /*0014*/ 	.word	0xfffffffd
	.align		4
        /*0018*/ 	.word	0x00000000
	.align		4
        /*001c*/ 	.word	0xfffffffc


//--------------------- .text._Z16callOperationMaxPi --------------------------
	.section	.text._Z16callOperationMaxPi,"ax",@progbits
	.align	128
        .global         _Z16callOperationMaxPi
        .type           _Z16callOperationMaxPi,@function
        .size           _Z16callOperationMaxPi,(.L_x_9 - _Z16callOperationMaxPi)
        .other          _Z16callOperationMaxPi,@"STO_CUDA_ENTRY STV_DEFAULT"
_Z16callOperationMaxPi:
.text._Z16callOperationMaxPi:
[----:B------:R-:W-:Y:S01]  /*0000*/  LDC R1, c[0x0][0x37c] ;  /* 0x0000df00ff017b82 */ /* 0x000fe20000000800 */
[----:B------:R-:W0:Y:S01]  /*0010*/  LDCU UR6, c[0x0][0x360] ;  /* 0x00006c00ff0677ac */ /* 0x000e220008000800 */
[----:B------:R-:W1:Y:S01]  /*0020*/  S2R R7, SR_TID.X ;  /* 0x0000000000077919 */ /* 0x000e620000002100 */
[----:B------:R-:W2:Y:S01]  /*0030*/  LDCU.64 UR4, c[0x0][0x358] ;  /* 0x00006b00ff0477ac */ /* 0x000ea20008000a00 */
[----:B0-----:R-:W-:-:S09]  /*0040*/  UISETP.GE.U32.AND UP0, UPT, UR6, 0x2, UPT ;  /* 0x000000020600788c */ /* 0x001fd2000bf06070 */
[----:B--2---:R-:W-:Y:S05]  /*0050*/  BRA.U !UP0, `(.L_x_0) ;  /* 0x0000000108487547 */ /* 0x004fea000b800000 */
[----:B------:R-:W1:Y:S01]  /*0060*/  LDC.64 R2, c[0x0][0x380] ;  /* 0x0000e000ff027b82 */ /* 0x000e620000000a00 */
[----:B------:R-:W-:Y:S01]  /*0070*/  BSSY.RECONVERGENT B0, `(.L_x_0) ;  /* 0x0000010000007945 */ /* 0x000fe20003800200 */
[----:B------:R-:W-:Y:S02]  /*0080*/  IMAD.U32 R0, RZ, RZ, UR6 ;  /* 0x00000006ff007e24 */ /* 0x000fe4000f8e00ff */
[----:B-1----:R-:W-:-:S07]  /*0090*/  IMAD.WIDE.U32 R2, R7, 0x4, R2 ;  /* 0x0000000407027825 */ /* 0x002fce00078e0002 */
.L_x_2:
[----:B------:R-:W-:Y:S02]  /*00a0*/  SHF.R.U32.HI R6, RZ, 0x1, R0 ;  /* 0x00000001ff067819 */ /* 0x000fe40000011600 */
[----:B------:R-:W-:Y:S02]  /*00b0*/  ISETP.GT.U32.AND P0, PT, R0, 0x3, PT ;  /* 0x000000030000780c */ /* 0x000fe40003f04070 */
[----:B------:R-:W-:-:S13]  /*00c0*/  ISETP.GE.U32.AND P1, PT, R7, R6, PT ;  /* 0x000000060700720c */ /* 0x000fda0003f26070 */
[----:B0-----:R-:W-:Y:S05]  /*00d0*/  @P1 BRA `(.L_x_1) ;  /* 0x00000000001c1947 */ /* 0x001fea0003800000 */
[----:B------:R-:W-:Y:S01]  /*00e0*/  IMAD.WIDE.U32 R4, R6, 0x4, R2 ;  /* 0x0000000406047825 */ /* 0x000fe200078e0002 */
[----:B------:R-:W2:Y:S05]  /*00f0*/  LDG.E R0, desc[UR4][R2.64] ;  /* 0x0000000402007981 */ /* 0x000eaa000c1e1900 */
[----:B------:R-:W2:Y:S01]  /*0100*/  LDG.E R5, desc[UR4][R4.64] ;  /* 0x0000000404057981 */ /* 0x000ea2000c1e1900 */
[----:B------:R-:W-:Y:S05]  /*0110*/  WARPSYNC.ALL ;  /* 0x0000000000007948 */ /* 0x000fea0003800000 */
[----:B--2---:R-:W-:-:S13]  /*0120*/  ISETP.GE.AND P1, PT, R0, R5, PT ;  /* 0x000000050000720c */ /* 0x004fda0003f26270 */
[----:B------:R0:W-:Y:S01]  /*0130*/  @!P1 STG.E desc[UR4][R2.64], R5 ;  /* 0x0000000502009986 */ /* 0x0001e2000c101904 */
[----:B------:R-:W-:Y:S06]  /*0140*/  BAR.SYNC.DEFER_BLOCKING 0x0 ;  /* 0x0000000000007b1d */ /* 0x000fec0000010000 */
.L_x_1:
[----:B------:R-:W-:Y:S01]  /*0150*/  IMAD.MOV.U32 R0, RZ, RZ, R6 ;  /* 0x000000ffff007224 */ /* 0x000fe200078e0006 */
[----:B------:R-:W-:Y:S06]  /*0160*/  @P0 BRA `(.L_x_2) ;  /* 0xfffffffc00cc0947 */ /* 0x000fec000383ffff */
[----:B------:R-:W-:Y:S05]  /*0170*/  BSYNC.RECONVERGENT B0 ;  /* 0x0000000000007941 */ /* 0x000fea0003800200 */
.L_x_0:
[----:B-1----:R-:W-:-:S13]  /*0180*/  ISETP.NE.AND P0, PT, R7, RZ, PT ;  /* 0x000000ff0700720c */ /* 0x002fda0003f05270 */
[----:B------:R-:W-:Y:S05]  /*0190*/  @P0 EXIT ;  /* 0x000000000000094d */ /* 0x000fea0003800000 */
[----:B0-----:R-:W0:Y:S01]  /*01a0*/  LDC.64 R2, c[0x0][0x380] ;  /* 0x0000e000ff027b82 */ /* 0x001e220000000a00 */
[----:B------:R-:W1:Y:S07]  /*01b0*/  S2R R7, SR_CTAID.X ;  /* 0x0000000000077919 */ /* 0x000e6e0000002500 */
[----:B------:R-:W1:Y:S01]  /*01c0*/  LDC.64 R4, c[0x0][0x380] ;  /* 0x0000e000ff047b82 */ /* 0x000e620000000a00 */
[----:B0-----:R-:W2:Y:S01]  /*01d0*/  LDG.E R3, desc[UR4][R2.64] ;  /* 0x0000000402037981 */ /* 0x001ea2000c1e1900 */
[----:B-1----:R-:W-:-:S05]  /*01e0*/  IMAD.WIDE.U32 R4, R7, 0x4, R4 ;  /* 0x0000000407047825 */ /* 0x002fca00078e0004 */
[----:B--2---:R-:W-:Y:S01]  /*01f0*/  STG.E desc[UR4][R4.64], R3 ;  /* 0x0000000304007986 */ /* 0x004fe2000c101904 */
[----:B------:R-:W-:Y:S05]  /*0200*/  EXIT ;  /* 0x000000000000794d */ /* 0x000fea0003800000 */
.L_x_3:
[----:B------:R-:W-:-:S00]  /*0210*/  BRA `(.L_x_3) ;  /* 0xfffffffc00fc7947 */ /* 0x000fc0000383ffff */
[----:B------:R-:W-:-:S00]  /*0220*/  NOP ;  /* 0x0000000000007918 */ /* 0x000fc00000000000 */
        /* <DEDUP_REMOVED lines=13> */
.L_x_9:


//--------------------- .text._Z16callOperationMinPi --------------------------
	.section	.text._Z16callOperationMinPi,"ax",@progbits
	.align	128
        .global         _Z16callOperationMinPi
        .type           _Z16callOperationMinPi,@function
        .size           _Z16callOperationMinPi,(.L_x_10 - _Z16callOperationMinPi)
        .other          _Z16callOperationMinPi,@"STO_CUDA_ENTRY STV_DEFAULT"
_Z16callOperationMinPi:
.text._Z16callOperationMinPi:
[----:B------:R-:W-:Y:S01]  /*0000*/  LDC R1, c[0x0][0x37c] ;  /* 0x0000df00ff017b82 */ /* 0x000fe20000000800 */
[----:B------:R-:W0:Y:S01]  /*0010*/  LDCU UR6, c[0x0][0x360] ;  /* 0x00006c00ff0677ac */ /* 0x000e220008000800 */
[----:B------:R-:W1:Y:S01]  /*0020*/  S2R R6, SR_TID.X ;  /* 0x0000000000067919 */ /* 0x000e620000002100 */
[----:B------:R-:W2:Y:S01]  /*0030*/  LDCU.64 UR4, c[0x0][0x358] ;  /* 0x00006b00ff0477ac */ /* 0x000ea20008000a00 */
[----:B0-----:R-:W-:-:S09]  /*0040*/  UISETP.GE.U32.AND UP0, UPT, UR6, 0x2, UPT ;  /* 0x000000020600788c */ /* 0x001fd2000bf06070 */
[----:B--2---:R-:W-:Y:S05]  /*0050*/  BRA.U !UP0, `(.L_x_4) ;  /* 0x0000000108447547 */ /* 0x004fea000b800000 */
[----:B------:R-:W1:Y:S01]  /*0060*/  LDC.64 R2, c[0x0][0x380] ;  /* 0x0000e000ff027b82 */ /* 0x000e620000000a00 */
[----:B------:R-:W-:Y:S02]  /*0070*/  IMAD.U32 R7, RZ, RZ, UR6 ;  /* 0x00000006ff077e24 */ /* 0x000fe4000f8e00ff */
[----:B-1----:R-:W-:-:S07]  /*0080*/  IMAD.WIDE.U32 R2, R6, 0x4, R2 ;  /* 0x0000000406027825 */ /* 0x002fce00078e0002 */
.L_x_7:
[--C-:B------:R-:W-:Y:S01]  /*0090*/  IMAD.MOV.U32 R8, RZ, RZ, R7.reuse ;  /* 0x000000ffff087224 */ /* 0x100fe200078e0007 */
[----:B------:R-:W-:Y:S01]  /*00a0*/  SHF.R.U32.HI R7, RZ, 0x1, R7 ;  /* 0x00000001ff077819 */ /* 0x000fe20000011607 */
[----:B------:R-:W-:Y:S03]  /*00b0*/  BSSY.RECONVERGENT B0, `(.L_x_5) ;  /* 0x0000008000007945 */ /* 0x000fe60003800200 */
[----:B------:R-:W-:-:S13]  /*00c0*/  ISETP.GE.U32.AND P0, PT, R6, R7, PT ;  /* 0x000000070600720c */ /* 0x000fda0003f06070 */
[----:B0-----:R-:W-:Y:S05]  /*00d0*/  @P0 BRA `(.L_x_6) ;  /* 0x0000000000140947 */ /* 0x001fea0003800000 */
[----:B------:R-:W-:Y:S01]  /*00e0*/  IMAD.WIDE.U32 R4, R7, 0x4, R2 ;  /* 0x0000000407047825 */ /* 0x000fe200078e0002 */
[----:B------:R-:W2:Y:S05]  /*00f0*/  LDG.E R0, desc[UR4][R2.64] ;  /* 0x0000000402007981 */ /* 0x000eaa000c1e1900 */
[----:B------:R-:W2:Y:S02]  /*0100*/  LDG.E R5, desc[UR4][R4.64] ;  /* 0x0000000404057981 */ /* 0x000ea4000c1e1900 */
[----:B--2---:R-:W-:-:S13]  /*0110*/  ISETP.GT.AND P0, PT, R0, R5, PT ;  /* 0x000000050000720c */ /* 0x004fda0003f04270 */
[----:B------:R0:W-:Y:S02]  /*0120*/  @P0 STG.E desc[UR4][R2.64], R5 ;  /* 0x0000000502000986 */ /* 0x0001e4000c101904 */
.L_x_6:
[----:B------:R-:W-:Y:S05]  /*0130*/  BSYNC.RECONVERGENT B0 ;  /* 0x0000000000007941 */ /* 0x000fea0003800200 */
.L_x_5:
[----:B------:R-:W-:Y:S01]  /*0140*/  BAR.SYNC.DEFER_BLOCKING 0x0 ;  /* 0x0000000000007b1d */ /* 0x000fe20000010000 */
[----:B------:R-:W-:-:S13]  /*0150*/  ISETP.GT.U32.AND P0, PT, R8, 0x3, PT ;  /* 0x000000030800780c */ /* 0x000fda0003f04070 */
[----:B------:R-:W-:Y:S05]  /*0160*/  @P0 BRA `(.L_x_7) ;  /* 0xfffffffc00c80947 */ /* 0x000fea000383ffff */
.L_x_4:
        /* <DEDUP_REMOVED lines=9> */
.L_x_8:
        /* <DEDUP_REMOVED lines=16> */
.L_x_10:


//--------------------- .nv.shared.reserved.0     --------------------------
	.section	.nv.shared.reserved.0,"aw",@nobits
	.weak		__nv_reservedSMEM_offset_0_alias
	.size		__nv_reservedSMEM_offset_0_alias, 0, 64
	.other		__nv_reservedSMEM_offset_0_alias,@"STO_CUDA_RESERVED_SHARED STV_DEFAULT"
__nv_reservedSMEM_offset_0_alias:
	.zero		0
	.zero		64


//--------------------- .nv.constant0._Z16callOperationMaxPi --------------------------
	.section	.nv.constant0._Z16callOperationMaxPi,"a",@progbits
	.sectionflags	@""
	.align	4
.nv.constant0._Z16callOperationMaxPi:
	.zero		904


//--------------------- .nv.constant0._Z16callOperationMinPi --------------------------
	.section	.nv.constant0._Z16callOperationMinPi,"a",@progbits
	.sectionflags	@""
	.align	4
.nv.constant0._Z16callOperationMinPi:
	.zero		904


//--------------------- SYMBOLS --------------------------

	.type		.nv.reservedSmem.offset0,@object
	.size		.nv.reservedSmem.offset0,0x4
